//
// Generated by NVIDIA NVVM Compiler
//
// Compiler Build ID: CL-36424714
// Cuda compilation tools, release 13.0, V13.0.88
// Based on NVVM 20.0.0
//

.version 9.0
.target sm_100
.address_size 64

	// .globl	_Z6kernalPbS_iiPh

.visible .entry _Z6kernalPbS_iiPh(
	.param .u64 .ptr .align 1 _Z6kernalPbS_iiPh_param_0,
	.param .u64 .ptr .align 1 _Z6kernalPbS_iiPh_param_1,
	.param .u32 _Z6kernalPbS_iiPh_param_2,
	.param .u32 _Z6kernalPbS_iiPh_param_3,
	.param .u64 .ptr .align 1 _Z6kernalPbS_iiPh_param_4
)
{
	.reg .pred 	%p<29>;
	.reg .b16 	%rs<15>;
	.reg .b32 	%r<48>;
	.reg .b64 	%rd<43>;

	ld.param.u64 	%rd2, [_Z6kernalPbS_iiPh_param_0];
	ld.param.u64 	%rd4, [_Z6kernalPbS_iiPh_param_1];
	ld.param.u32 	%r6, [_Z6kernalPbS_iiPh_param_2];
	ld.param.u32 	%r7, [_Z6kernalPbS_iiPh_param_3];
	ld.param.u64 	%rd3, [_Z6kernalPbS_iiPh_param_4];
	cvta.to.global.u64 	%rd1, %rd4;
	mov.u32 	%r8, %tid.y;
	mov.u32 	%r9, %ctaid.y;
	mov.u32 	%r10, %ntid.y;
	mad.lo.s32 	%r1, %r9, %r10, %r8;
	mov.u32 	%r11, %tid.x;
	mov.u32 	%r12, %ctaid.x;
	mov.u32 	%r13, %ntid.x;
	mad.lo.s32 	%r2, %r12, %r13, %r11;
	setp.ge.s32 	%p3, %r1, %r7;
	@%p3 bra 	$L__BB0_11;
	setp.lt.s32 	%p4, %r2, 0;
	setp.ge.s32 	%p5, %r2, %r6;
	or.pred  	%p6, %p4, %p5;
	@%p6 bra 	$L__BB0_11;
	cvta.to.global.u64 	%rd5, %rd2;
	add.s32 	%r14, %r7, -1;
	add.s32 	%r15, %r1, -1;
	setp.eq.s32 	%p7, %r1, 0;
	setp.gt.u32 	%p8, %r1, %r7;
	selp.b32 	%r16, 0, %r15, %p8;
	selp.b32 	%r17, %r14, %r16, %p7;
	mul.lo.s32 	%r18, %r17, %r6;
	setp.eq.s32 	%p9, %r2, 0;
	selp.b32 	%r19, %r6, %r2, %p9;
	cvt.s64.s32 	%rd6, %r18;
	cvt.s64.s32 	%rd7, %r19;
	add.s64 	%rd8, %rd7, %rd6;
	add.s64 	%rd9, %rd5, %rd8;
	ld.global.u8 	%rs2, [%rd9+-1];
	setp.ne.s16 	%p10, %rs2, 0;
	selp.u32 	%r20, 1, 0, %p10;
	add.s32 	%r21, %r2, %r18;
	cvt.s64.s32 	%rd10, %r21;
	add.s64 	%rd11, %rd5, %rd10;
	ld.global.u8 	%rs3, [%rd11];
	setp.ne.s16 	%p11, %rs3, 0;
	selp.u32 	%r22, 1, 0, %p11;
	add.s32 	%r23, %r20, %r22;
	add.s32 	%r24, %r2, 1;
	setp.lt.s32 	%p12, %r24, %r6;
	selp.b32 	%r25, %r24, 0, %p12;
	add.s32 	%r26, %r25, %r18;
	cvt.s64.s32 	%rd12, %r26;
	add.s64 	%rd13, %rd5, %rd12;
	ld.global.u8 	%rs4, [%rd13];
	setp.ne.s16 	%p13, %rs4, 0;
	selp.u32 	%r27, 1, 0, %p13;
	add.s32 	%r28, %r23, %r27;
	mul.lo.s32 	%r29, %r1, %r6;
	cvt.s64.s32 	%rd14, %r29;
	add.s64 	%rd15, %rd7, %rd14;
	add.s64 	%rd16, %rd5, %rd15;
	ld.global.u8 	%rs5, [%rd16+-1];
	setp.ne.s16 	%p14, %rs5, 0;
	selp.u32 	%r30, 1, 0, %p14;
	add.s32 	%r31, %r28, %r30;
	add.s32 	%r32, %r25, %r29;
	cvt.s64.s32 	%rd17, %r32;
	add.s64 	%rd18, %rd5, %rd17;
	ld.global.u8 	%rs6, [%rd18];
	setp.ne.s16 	%p15, %rs6, 0;
	selp.u32 	%r33, 1, 0, %p15;
	add.s32 	%r34, %r31, %r33;
	add.s32 	%r35, %r1, 1;
	setp.lt.u32 	%p16, %r35, %r7;
	selp.b32 	%r36, %r35, 0, %p16;
	mul.lo.s32 	%r37, %r36, %r6;
	cvt.s64.s32 	%rd19, %r37;
	add.s64 	%rd20, %rd7, %rd19;
	add.s64 	%rd21, %rd5, %rd20;
	ld.global.u8 	%rs7, [%rd21+-1];
	setp.ne.s16 	%p17, %rs7, 0;
	selp.u32 	%r38, 1, 0, %p17;
	add.s32 	%r39, %r34, %r38;
	add.s32 	%r40, %r2, %r37;
	cvt.s64.s32 	%rd22, %r40;
	add.s64 	%rd23, %rd5, %rd22;
	ld.global.u8 	%rs8, [%rd23];
	setp.ne.s16 	%p18, %rs8, 0;
	selp.u32 	%r41, 1, 0, %p18;
	add.s32 	%r42, %r39, %r41;
	add.s32 	%r43, %r25, %r37;
	cvt.s64.s32 	%rd24, %r43;
	add.s64 	%rd25, %rd5, %rd24;
	ld.global.u8 	%rs9, [%rd25];
	setp.ne.s16 	%p19, %rs9, 0;
	selp.u32 	%r44, 1, 0, %p19;
	add.s32 	%r45, %r42, %r44;
	add.s32 	%r4, %r29, %r2;
	cvt.s64.s32 	%rd26, %r4;
	add.s64 	%rd27, %rd5, %rd26;
	ld.global.u8 	%rs1, [%rd27];
	setp.ne.s16 	%p20, %rs1, 0;
	setp.ne.s32 	%p21, %r45, 3;
	or.pred  	%p22, %p20, %p21;
	@%p22 bra 	$L__BB0_4;
	add.s64 	%rd35, %rd1, %rd26;
	mov.b16 	%rs13, 1;
	st.global.u8 	[%rd35], %rs13;
	mov.pred 	%p28, 0;
	bra.uni 	$L__BB0_9;
$L__BB0_4:
	setp.ne.s16 	%p23, %rs1, 0;
	@%p23 bra 	$L__BB0_6;
	add.s64 	%rd33, %rd1, %rd26;
	ld.global.u8 	%rs12, [%rd33];
	setp.eq.s16 	%p28, %rs12, 0;
	bra.uni 	$L__BB0_9;
$L__BB0_6:
	add.s32 	%r46, %r45, -4;
	setp.gt.u32 	%p24, %r46, -3;
	@%p24 bra 	$L__BB0_8;
	add.s64 	%rd31, %rd1, %rd26;
	mov.b16 	%rs11, 0;
	st.global.u8 	[%rd31], %rs11;
	mov.pred 	%p28, -1;
	bra.uni 	$L__BB0_9;
$L__BB0_8:
	add.s64 	%rd29, %rd1, %rd26;
	mov.b16 	%rs10, 1;
	st.global.u8 	[%rd29], %rs10;
	mov.pred 	%p28, 0;
$L__BB0_9:
	mul.lo.s32 	%r5, %r7, %r6;
	@%p28 bra 	$L__BB0_11;
	shl.b32 	%r47, %r5, 1;
	cvt.s64.s32 	%rd37, %r47;
	cvt.s64.s32 	%rd38, %r5;
	cvta.to.global.u64 	%rd39, %rd3;
	add.s64 	%rd40, %rd39, %rd26;
	mov.b16 	%rs14, 255;
	st.global.u8 	[%rd40], %rs14;
	add.s64 	%rd41, %rd40, %rd38;
	st.global.u8 	[%rd41], %rs14;
	add.s64 	%rd42, %rd40, %rd37;
	st.global.u8 	[%rd42], %rs14;
$L__BB0_11:
	ret;

}
	// .globl	_Z6renderPbPhii
.visible .entry _Z6renderPbPhii(
	.param .u64 .ptr .align 1 _Z6renderPbPhii_param_0,
	.param .u64 .ptr .align 1 _Z6renderPbPhii_param_1,
	.param .u32 _Z6renderPbPhii_param_2,
	.param .u32 _Z6renderPbPhii_param_3
)
{
	.reg .pred 	%p<6>;
	.reg .b16 	%rs<2>;
	.reg .b32 	%r<17>;
	.reg .b64 	%rd<11>;

	ld.param.u64 	%rd1, [_Z6renderPbPhii_param_0];
	ld.param.u64 	%rd2, [_Z6renderPbPhii_param_1];
	ld.param.u32 	%r4, [_Z6renderPbPhii_param_2];
	ld.param.u32 	%r5, [_Z6renderPbPhii_param_3];
	mov.u32 	%r6, %tid.y;
	mov.u32 	%r7, %ctaid.y;
	mov.u32 	%r8, %ntid.y;
	mad.lo.s32 	%r1, %r7, %r8, %r6;
	mov.u32 	%r9, %tid.x;
	mov.u32 	%r10, %ctaid.x;
	mov.u32 	%r11, %ntid.x;
	mad.lo.s32 	%r2, %r10, %r11, %r9;
	setp.ge.s32 	%p1, %r1, %r5;
	@%p1 bra 	$L__BB1_4;
	setp.lt.s32 	%p2, %r2, 0;
	setp.ge.s32 	%p3, %r2, %r4;
	or.pred  	%p4, %p2, %p3;
	@%p4 bra 	$L__BB1_4;
	mad.lo.s32 	%r3, %r4, %r1, %r2;
	cvt.s64.s32 	%rd3, %r3;
	cvta.to.global.u64 	%rd4, %rd1;
	add.s64 	%rd5, %rd4, %rd3;
	ld.global.u8 	%rs1, [%rd5];
	setp.eq.s16 	%p5, %rs1, 0;
	@%p5 bra 	$L__BB1_4;
	mul.lo.s32 	%r12, %r5, %r4;
	cvt.s64.s32 	%rd7, %r12;
	shl.b32 	%r13, %r1, 8;
	div.u32 	%r14, %r13, %r5;
	cvta.to.global.u64 	%rd8, %rd2;
	add.s64 	%rd9, %rd8, %rd3;
	st.global.u8 	[%rd9], %r14;
	shl.b32 	%r15, %r2, 8;
	div.s32 	%r16, %r15, %r4;
	add.s64 	%rd10, %rd9, %rd7;
	st.global.u8 	[%rd10], %r16;
$L__BB1_4:
	ret;

}


// ===== COMPILED SASS (sm_100) =====

	.target	sm_100

	.elftype	@"ET_EXEC"


//--------------------- .note.nv.tkinfo           --------------------------
	.section	.note.nv.tkinfo,"",@"SHT_NOTE"
	.sectionflags	@"SHF_NOTE_NV_TKINFO"
	.tkinfo
        /*0018*/ 	.word	0x00000002
        /*0030*/ 	.string	""
        /*0030*/ 	.string	"ptxas"
        /*0030*/ 	.string	"Cuda compilation tools, release 13.0, V13.0.88"
        /*0030*/ 	.string	"Build cuda_13.0.r13.0/compiler.36424714_0"
        /*0030*/ 	.string	"-arch sm_100 -m 64 "



//--------------------- .note.nv.cuinfo           --------------------------
	.section	.note.nv.cuinfo,"",@"SHT_NOTE"
	.sectionflags	@"SHF_NOTE_NV_CUINFO"
        /*0018*/ 	.short	0x0002
        /*001a*/ 	.short	0x0064
        /*001c*/ 	.short	0x0082
	.zero		2


//--------------------- .nv.info                  --------------------------
	.section	.nv.info,"",@"SHT_CUDA_INFO"
	.align	4


	//----- nvinfo : EIATTR_REGCOUNT
	.align		4
        /*0000*/ 	.byte	0x04, 0x2f
        /*0002*/ 	.short	(.L_1 - .L_0)
	.align		4
.L_0:
        /*0004*/ 	.word	index@(_Z6kernalPbS_iiPh)
        /*0008*/ 	.word	0x00000018


	//----- nvinfo : EIATTR_FRAME_SIZE
	.align		4
.L_1:
        /*000c*/ 	.byte	0x04, 0x11
        /*000e*/ 	.short	(.L_3 - .L_2)
	.align		4
.L_2:
        /*0010*/ 	.word	index@(_Z6kernalPbS_iiPh)
        /*0014*/ 	.word	0x00000000


	//----- nvinfo : EIATTR_REGCOUNT
	.align		4
.L_3:
        /*0018*/ 	.byte	0x04, 0x2f
        /*001a*/ 	.short	(.L_5 - .L_4)
	.align		4
.L_4:
        /*001c*/ 	.word	index@(_Z6renderPbPhii)
        /*0020*/ 	.word	0x00000011


	//----- nvinfo : EIATTR_FRAME_SIZE
	.align		4
.L_5:
        /*0024*/ 	.byte	0x04, 0x11
        /*0026*/ 	.short	(.L_7 - .L_6)
	.align		4
.L_6:
        /*0028*/ 	.word	index@(_Z6renderPbPhii)
        /*002c*/ 	.word	0x00000000


	//----- nvinfo : EIATTR_MIN_STACK_SIZE
	.align		4
.L_7:
        /*0030*/ 	.byte	0x04, 0x12
        /*0032*/ 	.short	(.L_9 - .L_8)
	.align		4
.L_8:
        /*0034*/ 	.word	index@(_Z6renderPbPhii)
        /*0038*/ 	.word	0x00000000


	//----- nvinfo : EIATTR_MIN_STACK_SIZE
	.align		4
.L_9:
        /*003c*/ 	.byte	0x04, 0x12
        /*003e*/ 	.short	(.L_11 - .L_10)
	.align		4
.L_10:
        /*0040*/ 	.word	index@(_Z6kernalPbS_iiPh)
        /*0044*/ 	.word	0x00000000
.L_11:


//--------------------- .nv.compat                --------------------------
	.section	.nv.compat,"",@"SHT_CUDA_COMPAT_INFO"
	.align	4
        /*0000*/ 	.byte	0x02, 0x09, 0x00, 0x00, 0x02, 0x02, 0x01, 0x00, 0x02, 0x05, 0x05, 0x00, 0x03, 0x07, 0x01, 0x01
        /*0010*/ 	.byte	0x02, 0x03, 0x00, 0x00, 0x02, 0x06, 0x01, 0x00, 0x04, 0x0b, 0x08, 0x00, 0x09, 0x00, 0x00, 0x00
        /*0020*/ 	.byte	0x00, 0x00, 0x00, 0x00


//--------------------- .nv.info._Z6renderPbPhii  --------------------------
	.section	.nv.info._Z6renderPbPhii,"",@"SHT_CUDA_INFO"
	.sectionflags	@""
	.align	4


	//----- nvinfo : EIATTR_CUDA_API_VERSION
	.align		4
        /*0000*/ 	.byte	0x04, 0x37
        /*0002*/ 	.short	(.L_13 - .L_12)
.L_12:
        /*0004*/ 	.word	0x00000082


	//----- nvinfo : EIATTR_KPARAM_INFO
	.align		4
.L_13:
        /*0008*/ 	.byte	0x04, 0x17
        /*000a*/ 	.short	(.L_15 - .L_14)
.L_14:
        /*000c*/ 	.word	0x00000000
        /*0010*/ 	.short	0x0003
        /*0012*/ 	.short	0x0014
        /*0014*/ 	.byte	0x00, 0xf0, 0x11, 0x00


	//----- nvinfo : EIATTR_KPARAM_INFO
	.align		4
.L_15:
        /*0018*/ 	.byte	0x04, 0x17
        /*001a*/ 	.short	(.L_17 - .L_16)
.L_16:
        /*001c*/ 	.word	0x00000000
        /*0020*/ 	.short	0x0002
        /*0022*/ 	.short	0x0010
        /*0024*/ 	.byte	0x00, 0xf0, 0x11, 0x00


	//----- nvinfo : EIATTR_KPARAM_INFO
	.align		4
.L_17:
        /*0028*/ 	.byte	0x04, 0x17
        /*002a*/ 	.short	(.L_19 - .L_18)
.L_18:
        /*002c*/ 	.word	0x00000000
        /*0030*/ 	.short	0x0001
        /*0032*/ 	.short	0x0008
        /*0034*/ 	.byte	0x00, 0xf5, 0x21, 0x00


	//----- nvinfo : EIATTR_KPARAM_INFO
	.align		4
.L_19:
        /*0038*/ 	.byte	0x04, 0x17
        /*003a*/ 	.short	(.L_21 - .L_20)
.L_20:
        /*003c*/ 	.word	0x00000000
        /*0040*/ 	.short	0x0000
        /*0042*/ 	.short	0x0000
        /*0044*/ 	.byte	0x00, 0xf5, 0x21, 0x00


	//----- nvinfo : EIATTR_SPARSE_MMA_MASK
	.align		4
.L_21:
        /*0048*/ 	.byte	0x03, 0x50
        /*004a*/ 	.short	0x0000


	//----- nvinfo : EIATTR_MAXREG_COUNT
	.align		4
        /*004c*/ 	.byte	0x03, 0x1b
        /*004e*/ 	.short	0x00ff


	//----- nvinfo : EIATTR_MERCURY_ISA_VERSION
	.align		4
        /*0050*/ 	.byte	0x03, 0x5f
        /*0052*/ 	.short	0x0101


	//----- nvinfo : EIATTR_VRC_CTA_INIT_COUNT
	.align		4
        /*0054*/ 	.byte	0x02, 0x4a
	.zero		1
	.zero		1


	//----- nvinfo : EIATTR_EXIT_INSTR_OFFSETS
	.align		4
        /*0058*/ 	.byte	0x04, 0x1c
        /*005a*/ 	.short	(.L_23 - .L_22)


	//   ....[0]....
.L_22:
        /*005c*/ 	.word	0x000000b0


	//   ....[1]....
        /*0060*/ 	.word	0x000000f0


	//   ....[2]....
        /*0064*/ 	.word	0x00000180


	//   ....[3]....
        /*0068*/ 	.word	0x000004c0


	//----- nvinfo : EIATTR_CBANK_PARAM_SIZE
	.align		4
.L_23:
        /*006c*/ 	.byte	0x03, 0x19
        /*006e*/ 	.short	0x0018


	//----- nvinfo : EIATTR_PARAM_CBANK
	.align		4
        /*0070*/ 	.byte	0x04, 0x0a
        /*0072*/ 	.short	(.L_25 - .L_24)
	.align		4
.L_24:
        /*0074*/ 	.word	index@(.nv.constant0._Z6renderPbPhii)
        /*0078*/ 	.short	0x0380
        /*007a*/ 	.short	0x0018


	//----- nvinfo : EIATTR_SW_WAR
	.align		4
.L_25:
        /*007c*/ 	.byte	0x04, 0x36
        /*007e*/ 	.short	(.L_27 - .L_26)
.L_26:
        /*0080*/ 	.word	0x00000008
.L_27:


//--------------------- .nv.info._Z6kernalPbS_iiPh --------------------------
	.section	.nv.info._Z6kernalPbS_iiPh,"",@"SHT_CUDA_INFO"
	.sectionflags	@""
	.align	4


	//----- nvinfo : EIATTR_CUDA_API_VERSION
	.align		4
        /*0000*/ 	.byte	0x04, 0x37
        /*0002*/ 	.short	(.L_29 - .L_28)
.L_28:
        /*0004*/ 	.word	0x00000082


	//----- nvinfo : EIATTR_KPARAM_INFO
	.align		4
.L_29:
        /*0008*/ 	.byte	0x04, 0x17
        /*000a*/ 	.short	(.L_31 - .L_30)
.L_30:
        /*000c*/ 	.word	0x00000000
        /*0010*/ 	.short	0x0004
        /*0012*/ 	.short	0x0018
        /*0014*/ 	.byte	0x00, 0xf5, 0x21, 0x00


	//----- nvinfo : EIATTR_KPARAM_INFO
	.align		4
.L_31:
        /*0018*/ 	.byte	0x04, 0x17
        /*001a*/ 	.short	(.L_33 - .L_32)
.L_32:
        /*001c*/ 	.word	0x00000000
        /*0020*/ 	.short	0x0003
        /*0022*/ 	.short	0x0014
        /*0024*/ 	.byte	0x00, 0xf0, 0x11, 0x00


	//----- nvinfo : EIATTR_KPARAM_INFO
	.align		4
.L_33:
        /*0028*/ 	.byte	0x04, 0x17
        /*002a*/ 	.short	(.L_35 - .L_34)
.L_34:
        /*002c*/ 	.word	0x00000000
        /*0030*/ 	.short	0x0002
        /*0032*/ 	.short	0x0010
        /*0034*/ 	.byte	0x00, 0xf0, 0x11, 0x00


	//----- nvinfo : EIATTR_KPARAM_INFO
	.align		4
.L_35:
        /*0038*/ 	.byte	0x04, 0x17
        /*003a*/ 	.short	(.L_37 - .L_36)
.L_36:
        /*003c*/ 	.word	0x00000000
        /*0040*/ 	.short	0x0001
        /*0042*/ 	.short	0x0008
        /*0044*/ 	.byte	0x00, 0xf5, 0x21, 0x00


	//----- nvinfo : EIATTR_KPARAM_INFO
	.align		4
.L_37:
        /*0048*/ 	.byte	0x04, 0x17
        /*004a*/ 	.short	(.L_39 - .L_38)
.L_38:
        /*004c*/ 	.word	0x00000000
        /*0050*/ 	.short	0x0000
        /*0052*/ 	.short	0x0000
        /*0054*/ 	.byte	0x00, 0xf5, 0x21, 0x00


	//----- nvinfo : EIATTR_SPARSE_MMA_MASK
	.align		4
.L_39:
        /*0058*/ 	.byte	0x03, 0x50
        /*005a*/ 	.short	0x0000


	//----- nvinfo : EIATTR_MAXREG_COUNT
	.align		4
        /*005c*/ 	.byte	0x03, 0x1b
        /*005e*/ 	.short	0x00ff


	//----- nvinfo : EIATTR_MERCURY_ISA_VERSION
	.align		4
        /*0060*/ 	.byte	0x03, 0x5f
        /*0062*/ 	.short	0x0101


	//----- nvinfo : EIATTR_VRC_CTA_INIT_COUNT
	.align		4
        /*0064*/ 	.byte	0x02, 0x4a
	.zero		1
	.zero		1


	//----- nvinfo : EIATTR_EXIT_INSTR_OFFSETS
	.align		4
        /*0068*/ 	.byte	0x04, 0x1c
        /*006a*/ 	.short	(.L_41 - .L_40)


	//   ....[0]....
.L_40:
        /*006c*/ 	.word	0x000000b0


	//   ....[1]....
        /*0070*/ 	.word	0x000000f0


	//   ....[2]....
        /*0074*/ 	.word	0x000007d0


	//   ....[3]....
        /*0078*/ 	.word	0x000008a0


	//----- nvinfo : EIATTR_CRS_STACK_SIZE
	.align		4
.L_41:
        /*007c*/ 	.byte	0x04, 0x1e
        /*007e*/ 	.short	(.L_43 - .L_42)
.L_42:
        /*0080*/ 	.word	0x00000000


	//----- nvinfo : EIATTR_CBANK_PARAM_SIZE
	.align		4
.L_43:
        /*0084*/ 	.byte	0x03, 0x19
        /*0086*/ 	.short	0x0020


	//----- nvinfo : EIATTR_PARAM_CBANK
	.align		4
        /*0088*/ 	.byte	0x04, 0x0a
        /*008a*/ 	.short	(.L_45 - .L_44)
	.align		4
.L_44:
        /*008c*/ 	.word	index@(.nv.constant0._Z6kernalPbS_iiPh)
        /*0090*/ 	.short	0x0380
        /*0092*/ 	.short	0x0020


	//----- nvinfo : EIATTR_SW_WAR
	.align		4
.L_45:
        /*0094*/ 	.byte	0x04, 0x36
        /*0096*/ 	.short	(.L_47 - .L_46)
.L_46:
        /*0098*/ 	.word	0x00000008
.L_47:


//--------------------- .nv.callgraph             --------------------------
	.section	.nv.callgraph,"",@"SHT_CUDA_CALLGRAPH"
	.align	4
	.sectionentsize	8
	.align		4
        /*0000*/ 	.word	0x00000000
	.align		4
        /*0004*/ 	.word	0xffffffff
	.align		4
        /*0008*/ 	.word	0x00000000
	.align		4
        /*000c*/ 	.word	0xfffffffe
	.align		4
        /*0010*/ 	.word	0x00000000
	.align		4
        /*0014*/ 	.word	0xfffffffd
	.align		4
        /*0018*/ 	.word	0x00000000
	.align		4
        /*001c*/ 	.word	0xfffffffc


//--------------------- .text._Z6renderPbPhii     --------------------------
	.section	.text._Z6renderPbPhii,"ax",@progbits
	.align	128
        .global         _Z6renderPbPhii
        .type           _Z6renderPbPhii,@function
        .size           _Z6renderPbPhii,(.L_x_5 - _Z6renderPbPhii)
        .other          _Z6renderPbPhii,@"STO_CUDA_ENTRY STV_DEFAULT"
_Z6renderPbPhii:
.text._Z6renderPbPhii:
[----:B------:R-:W-:Y:S01]  /*0000*/  LDC R1, c[0x0][0x37c] ;  /* 0x0000df00ff017b82 */ /* 0x000fe20000000800 */
[----:B------:R-:W0:Y:S07]  /*0010*/  S2R R7, SR_TID.Y ;  /* 0x0000000000077919 */ /* 0x000e2e0000002200 */
[----:B------:R-:W0:Y:S01]  /*0020*/  S2UR UR4, SR_CTAID.Y ;  /* 0x00000000000479c3 */ /* 0x000e220000002600 */
[----:B------:R-:W1:Y:S01]  /*0030*/  LDCU UR6, c[0x0][0x394] ;  /* 0x00007280ff0677ac */ /* 0x000e620008000800 */
[----:B------:R-:W2:Y:S06]  /*0040*/  S2R R11, SR_TID.X ;  /* 0x00000000000b7919 */ /* 0x000eac0000002100 */
[----:B------:R-:W0:Y:S08]  /*0050*/  LDC R0, c[0x0][0x364] ;  /* 0x0000d900ff007b82 */ /* 0x000e300000000800 */
[----:B------:R-:W2:Y:S08]  /*0060*/  S2UR UR5, SR_CTAID.X ;  /* 0x00000000000579c3 */ /* 0x000eb00000002500 */
[----:B------:R-:W2:Y:S01]  /*0070*/  LDC R2, c[0x0][0x360] ;  /* 0x0000d800ff027b82 */ /* 0x000ea20000000800 */
[----:B0-----:R-:W-:-:S05]  /*0080*/  IMAD R7, R0, UR4, R7 ;  /* 0x0000000400077c24 */ /* 0x001fca000f8e0207 */
[----:B-1----:R-:W-:Y:S01]  /*0090*/  ISETP.GE.AND P0, PT, R7, UR6, PT ;  /* 0x0000000607007c0c */ /* 0x002fe2000bf06270 */
[----:B--2---:R-:W-:-:S12]  /*00a0*/  IMAD R11, R2, UR5, R11 ;  /* 0x00000005020b7c24 */ /* 0x004fd8000f8e020b */
[----:B------:R-:W-:Y:S05]  /*00b0*/  @P0 EXIT ;  /* 0x000000000000094d */ /* 0x000fea0003800000 */
[----:B------:R-:W0:Y:S02]  /*00c0*/  LDC R0, c[0x0][0x390] ;  /* 0x0000e400ff007b82 */ /* 0x000e240000000800 */
[----:B0-----:R-:W-:-:S04]  /*00d0*/  ISETP.GE.AND P0, PT, R11, R0, PT ;  /* 0x000000000b00720c */ /* 0x001fc80003f06270 */
[----:B------:R-:W-:-:S13]  /*00e0*/  ISETP.LT.OR P0, PT, R11, RZ, P0 ;  /* 0x000000ff0b00720c */ /* 0x000fda0000701670 */
[----:B------:R-:W-:Y:S05]  /*00f0*/  @P0 EXIT ;  /* 0x000000000000094d */ /* 0x000fea0003800000 */
[----:B------:R-:W0:Y:S01]  /*0100*/  LDCU.64 UR8, c[0x0][0x380] ;  /* 0x00007000ff0877ac */ /* 0x000e220008000a00 */
[----:B------:R-:W-:Y:S01]  /*0110*/  IMAD R2, R7, R0, R11 ;  /* 0x0000000007027224 */ /* 0x000fe200078e020b */
[----:B------:R-:W1:Y:S04]  /*0120*/  LDCU.64 UR4, c[0x0][0x358] ;  /* 0x00006b00ff0477ac */ /* 0x000e680008000a00 */
[----:B------:R-:W-:Y:S02]  /*0130*/  SHF.R.S32.HI R12, RZ, 0x1f, R2 ;  /* 0x0000001fff0c7819 */ /* 0x000fe40000011402 */
[----:B0-----:R-:W-:-:S04]  /*0140*/  IADD3 R4, P0, PT, R2, UR8, RZ ;  /* 0x0000000802047c10 */ /* 0x001fc8000ff1e0ff */
[----:B------:R-:W-:-:S05]  /*0150*/  IADD3.X R5, PT, PT, R12, UR9, RZ, P0, !PT ;  /* 0x000000090c057c10 */ /* 0x000fca00087fe4ff */
[----:B-1----:R-:W2:Y:S02]  /*0160*/  LDG.E.U8 R4, desc[UR4][R4.64] ;  /* 0x0000000404047981 */ /* 0x002ea4000c1e1100 */
[----:B--2---:R-:W-:-:S13]  /*0170*/  ISETP.NE.AND P0, PT, R4, RZ, PT ;  /* 0x000000ff0400720c */ /* 0x004fda0003f05270 */
[----:B------:R-:W-:Y:S05]  /*0180*/  @!P0 EXIT ;  /* 0x000000000000894d */ /* 0x000fea0003800000 */
[----:B------:R-:W-:Y:S01]  /*0190*/  IABS R3, R0 ;  /* 0x0000000000037213 */ /* 0x000fe20000000000 */
[----:B------:R-:W0:Y:S01]  /*01a0*/  I2F.U32.RP R6, UR6 ;  /* 0x0000000600067d06 */ /* 0x000e220008209000 */
[----:B------:R-:W-:Y:S01]  /*01b0*/  IMAD.SHL.U32 R11, R11, 0x100, RZ ;  /* 0x000001000b0b7824 */ /* 0x000fe200078e00ff */
[----:B------:R-:W1:Y:S01]  /*01c0*/  LDCU.64 UR8, c[0x0][0x388] ;  /* 0x00007100ff0877ac */ /* 0x000e620008000a00 */
[----:B------:R-:W-:Y:S01]  /*01d0*/  IMAD.SHL.U32 R7, R7, 0x100, RZ ;  /* 0x0000010007077824 */ /* 0x000fe200078e00ff */
[----:B------:R-:W-:-:S04]  /*01e0*/  ISETP.NE.U32.AND P5, PT, RZ, UR6, PT ;  /* 0x00000006ff007c0c */ /* 0x000fc8000bfa5070 */
[----:B------:R-:W2:Y:S08]  /*01f0*/  I2F.RP R10, R3 ;  /* 0x00000003000a7306 */ /* 0x000eb00000209400 */
[----:B0-----:R-:W0:Y:S08]  /*0200*/  MUFU.RCP R6, R6 ;  /* 0x0000000600067308 */ /* 0x001e300000001000 */
[----:B--2---:R-:W2:Y:S01]  /*0210*/  MUFU.RCP R10, R10 ;  /* 0x0000000a000a7308 */ /* 0x004ea20000001000 */
[----:B0-----:R-:W-:Y:S01]  /*0220*/  VIADD R4, R6, 0xffffffe ;  /* 0x0ffffffe06047836 */ /* 0x001fe20000000000 */
[----:B------:R-:W-:-:S02]  /*0230*/  IABS R6, R11 ;  /* 0x0000000b00067213 */ /* 0x000fc40000000000 */
[----:B------:R-:W-:-:S04]  /*0240*/  LOP3.LUT R11, R11, R0, RZ, 0x3c, !PT ;  /* 0x000000000b0b7212 */ /* 0x000fc800078e3cff */
[----:B------:R0:W3:Y:S01]  /*0250*/  F2I.FTZ.U32.TRUNC.NTZ R5, R4 ;  /* 0x0000000400057305 */ /* 0x0000e2000021f000 */
[----:B------:R-:W-:Y:S01]  /*0260*/  ISETP.GE.AND P3, PT, R11, RZ, PT ;  /* 0x000000ff0b00720c */ /* 0x000fe20003f66270 */
[----:B--2---:R-:W-:-:S06]  /*0270*/  VIADD R8, R10, 0xffffffe ;  /* 0x0ffffffe0a087836 */ /* 0x004fcc0000000000 */
[----:B------:R2:W4:Y:S01]  /*0280*/  F2I.FTZ.U32.TRUNC.NTZ R9, R8 ;  /* 0x0000000800097305 */ /* 0x000522000021f000 */
[----:B0-----:R-:W-:Y:S01]  /*0290*/  IMAD.MOV.U32 R4, RZ, RZ, RZ ;  /* 0x000000ffff047224 */ /* 0x001fe200078e00ff */
[----:B---3--:R-:W-:Y:S01]  /*02a0*/  IADD3 R10, PT, PT, RZ, -R5, RZ ;  /* 0x80000005ff0a7210 */ /* 0x008fe20007ffe0ff */
[----:B--2---:R-:W-:Y:S02]  /*02b0*/  IMAD.MOV.U32 R8, RZ, RZ, RZ ;  /* 0x000000ffff087224 */ /* 0x004fe400078e00ff */
[----:B----4-:R-:W-:-:S04]  /*02c0*/  IMAD.MOV R14, RZ, RZ, -R9 ;  /* 0x000000ffff0e7224 */ /* 0x010fc800078e0a09 */
[----:B------:R-:W-:-:S04]  /*02d0*/  IMAD R13, R14, R3, RZ ;  /* 0x000000030e0d7224 */ /* 0x000fc800078e02ff */
[----:B------:R-:W-:-:S04]  /*02e0*/  IMAD.HI.U32 R8, R9, R13, R8 ;  /* 0x0000000d09087227 */ /* 0x000fc800078e0008 */
[----:B------:R-:W-:Y:S02]  /*02f0*/  IMAD R9, R10, UR6, RZ ;  /* 0x000000060a097c24 */ /* 0x000fe4000f8e02ff */
[----:B------:R-:W-:-:S04]  /*0300*/  IMAD.HI.U32 R8, R8, R6, RZ ;  /* 0x0000000608087227 */ /* 0x000fc800078e00ff */
[----:B------:R-:W-:Y:S01]  /*0310*/  IMAD.HI.U32 R4, R5, R9, R4 ;  /* 0x0000000905047227 */ /* 0x000fe200078e0004 */
[----:B------:R-:W-:-:S05]  /*0320*/  IADD3 R5, PT, PT, -R8, RZ, RZ ;  /* 0x000000ff08057210 */ /* 0x000fca0007ffe1ff */
[----:B------:R-:W-:-:S04]  /*0330*/  IMAD.HI.U32 R9, R4, R7, RZ ;  /* 0x0000000704097227 */ /* 0x000fc800078e00ff */
[C---:B------:R-:W-:Y:S02]  /*0340*/  IMAD R4, R3.reuse, R5, R6 ;  /* 0x0000000503047224 */ /* 0x040fe400078e0206 */
[----:B------:R-:W-:Y:S02]  /*0350*/  IMAD.MOV R6, RZ, RZ, -R9 ;  /* 0x000000ffff067224 */ /* 0x000fe400078e0a09 */
[----:B------:R-:W-:Y:S01]  /*0360*/  IMAD R5, R0, UR6, RZ ;  /* 0x0000000600057c24 */ /* 0x000fe2000f8e02ff */
[----:B------:R-:W-:Y:S01]  /*0370*/  ISETP.GT.U32.AND P4, PT, R3, R4, PT ;  /* 0x000000040300720c */ /* 0x000fe20003f84070 */
[----:B------:R-:W-:-:S05]  /*0380*/  IMAD R7, R6, UR6, R7 ;  /* 0x0000000606077c24 */ /* 0x000fca000f8e0207 */
[----:B------:R-:W-:-:S07]  /*0390*/  ISETP.GE.U32.AND P0, PT, R7, UR6, PT ;  /* 0x0000000607007c0c */ /* 0x000fce000bf06070 */
[----:B------:R-:W-:Y:S01]  /*03a0*/  @!P4 IMAD.IADD R4, R4, 0x1, -R3 ;  /* 0x000000010404c824 */ /* 0x000fe200078e0a03 */
[----:B------:R-:W-:Y:S02]  /*03b0*/  @!P4 IADD3 R8, PT, PT, R8, 0x1, RZ ;  /* 0x000000010808c810 */ /* 0x000fe40007ffe0ff */
[----:B------:R-:W-:Y:S02]  /*03c0*/  ISETP.NE.AND P4, PT, R0, RZ, PT ;  /* 0x000000ff0000720c */ /* 0x000fe40003f85270 */
[----:B------:R-:W-:Y:S01]  /*03d0*/  ISETP.GE.U32.AND P1, PT, R4, R3, PT ;  /* 0x000000030400720c */ /* 0x000fe20003f26070 */
[----:B------:R-:W-:Y:S02]  /*03e0*/  @P0 VIADD R7, R7, -UR6 ;  /* 0x8000000607070c36 */ /* 0x000fe40008000000 */
[----:B------:R-:W-:-:S03]  /*03f0*/  @P0 VIADD R9, R9, 0x1 ;  /* 0x0000000109090836 */ /* 0x000fc60000000000 */
[----:B------:R-:W-:-:S07]  /*0400*/  ISETP.GE.U32.AND P2, PT, R7, UR6, PT ;  /* 0x0000000607007c0c */ /* 0x000fce000bf46070 */
[----:B------:R-:W-:Y:S01]  /*0410*/  @P1 VIADD R8, R8, 0x1 ;  /* 0x0000000108081836 */ /* 0x000fe20000000000 */
[----:B-1----:R-:W-:-:S03]  /*0420*/  IADD3 R2, P1, PT, R2, UR8, RZ ;  /* 0x0000000802027c10 */ /* 0x002fc6000ff3e0ff */
[----:B------:R-:W-:Y:S01]  /*0430*/  @!P3 IMAD.MOV R8, RZ, RZ, -R8 ;  /* 0x000000ffff08b224 */ /* 0x000fe200078e0a08 */
[----:B------:R-:W-:Y:S02]  /*0440*/  IADD3.X R3, PT, PT, R12, UR9, RZ, P1, !PT ;  /* 0x000000090c037c10 */ /* 0x000fe40008ffe4ff */
[----:B------:R-:W-:Y:S02]  /*0450*/  IADD3 R4, P0, PT, R5, R2, RZ ;  /* 0x0000000205047210 */ /* 0x000fe40007f1e0ff */
[----:B------:R-:W-:Y:S02]  /*0460*/  @P2 IADD3 R9, PT, PT, R9, 0x1, RZ ;  /* 0x0000000109092810 */ /* 0x000fe40007ffe0ff */
[----:B------:R-:W-:Y:S02]  /*0470*/  @!P5 LOP3.LUT R9, RZ, UR6, RZ, 0x33, !PT ;  /* 0x00000006ff09dc12 */ /* 0x000fe4000f8e33ff */
[----:B------:R-:W-:Y:S02]  /*0480*/  LEA.HI.X.SX32 R5, R5, R3, 0x1, P0 ;  /* 0x0000000305057211 */ /* 0x000fe400000f0eff */
[----:B------:R-:W-:Y:S01]  /*0490*/  @!P4 LOP3.LUT R8, RZ, R0, RZ, 0x33, !PT ;  /* 0x00000000ff08c212 */ /* 0x000fe200078e33ff */
[----:B------:R-:W-:Y:S04]  /*04a0*/  STG.E.U8 desc[UR4][R2.64], R9 ;  /* 0x0000000902007986 */ /* 0x000fe8000c101104 */
[----:B------:R-:W-:Y:S01]  /*04b0*/  STG.E.U8 desc[UR4][R4.64], R8 ;  /* 0x0000000804007986 */ /* 0x000fe2000c101104 */
[----:B------:R-:W-:Y:S05]  /*04c0*/  EXIT ;  /* 0x000000000000794d */ /* 0x000fea0003800000 */
.L_x_0:
[----:B------:R-:W-:-:S00]  /*04d0*/  BRA `(.L_x_0) ;  /* 0xfffffffc00fc7947 */ /* 0x000fc0000383ffff */
[----:B------:R-:W-:-:S00]  /*04e0*/  NOP ;  /* 0x0000000000007918 */ /* 0x000fc00000000000 */
        /* <DEDUP_REMOVED lines=9> */
.L_x_5:


//--------------------- .text._Z6kernalPbS_iiPh   --------------------------
	.section	.text._Z6kernalPbS_iiPh,"ax",@progbits
	.align	128
        .global         _Z6kernalPbS_iiPh
        .type           _Z6kernalPbS_iiPh,@function
        .size           _Z6kernalPbS_iiPh,(.L_x_6 - _Z6kernalPbS_iiPh)
        .other          _Z6kernalPbS_iiPh,@"STO_CUDA_ENTRY STV_DEFAULT"
_Z6kernalPbS_iiPh:
.text._Z6kernalPbS_iiPh:
[----:B------:R-:W-:Y:S01]  /*0000*/  LDC R1, c[0x0][0x37c] ;  /* 0x0000df00ff017b82 */ /* 0x000fe20000000800 */
[----:B------:R-:W0:Y:S07]  /*0010*/  S2R R7, SR_TID.Y ;  /* 0x0000000000077919 */ /* 0x000e2e0000002200 */
[----:B------:R-:W0:Y:S01]  /*0020*/  S2UR UR4, SR_CTAID.Y ;  /* 0x00000000000479c3 */ /* 0x000e220000002600 */
[----:B------:R-:W1:Y:S07]  /*0030*/  S2R R3, SR_TID.X ;  /* 0x0000000000037919 */ /* 0x000e6e0000002100 */
[----:B------:R-:W0:Y:S08]  /*0040*/  LDC R2, c[0x0][0x364] ;  /* 0x0000d900ff027b82 */ /* 0x000e300000000800 */
[----:B------:R-:W2:Y:S08]  /*0050*/  LDC R0, c[0x0][0x394] ;  /* 0x0000e500ff007b82 */ /* 0x000eb00000000800 */
[----:B------:R-:W1:Y:S08]  /*0060*/  S2UR UR5, SR_CTAID.X ;  /* 0x00000000000579c3 */ /* 0x000e700000002500 */
[----:B------:R-:W1:Y:S01]  /*0070*/  LDC R4, c[0x0][0x360] ;  /* 0x0000d800ff047b82 */ /* 0x000e620000000800 */
[----:B0-----:R-:W-:-:S05]  /*0080*/  IMAD R7, R2, UR4, R7 ;  /* 0x0000000402077c24 */ /* 0x001fca000f8e0207 */
[----:B--2---:R-:W-:Y:S01]  /*0090*/  ISETP.GE.AND P0, PT, R7, R0, PT ;  /* 0x000000000700720c */ /* 0x004fe20003f06270 */
[----:B-1----:R-:W-:-:S12]  /*00a0*/  IMAD R3, R4, UR5, R3 ;  /* 0x0000000504037c24 */ /* 0x002fd8000f8e0203 */
[----:B------:R-:W-:Y:S05]  /*00b0*/  @P0 EXIT ;  /* 0x000000000000094d */ /* 0x000fea0003800000 */
[----:B------:R-:W0:Y:S02]  /*00c0*/  LDCU UR6, c[0x0][0x390] ;  /* 0x00007200ff0677ac */ /* 0x000e240008000800 */
[----:B0-----:R-:W-:-:S04]  /*00d0*/  ISETP.GE.AND P0, PT, R3, UR6, PT ;  /* 0x0000000603007c0c */ /* 0x001fc8000bf06270 */
[----:B------:R-:W-:-:S13]  /*00e0*/  ISETP.LT.OR P0, PT, R3, RZ, P0 ;  /* 0x000000ff0300720c */ /* 0x000fda0000701670 */
[----:B------:R-:W-:Y:S05]  /*00f0*/  @P0 EXIT ;  /* 0x000000000000094d */ /* 0x000fea0003800000 */
[C---:B------:R-:W-:Y:S01]  /*0100*/  ISETP.NE.AND P1, PT, R7.reuse, RZ, PT ;  /* 0x000000ff0700720c */ /* 0x040fe20003f25270 */
[C---:B------:R-:W-:Y:S01]  /*0110*/  VIADD R4, R7.reuse, 0xffffffff ;  /* 0xffffffff07047836 */ /* 0x040fe20000000000 */
[----:B------:R-:W-:Y:S01]  /*0120*/  ISETP.GT.U32.AND P0, PT, R7, R0, PT ;  /* 0x000000000700720c */ /* 0x000fe20003f04070 */
[----:B------:R-:W0:Y:S01]  /*0130*/  LDCU.64 UR8, c[0x0][0x380] ;  /* 0x00007000ff0877ac */ /* 0x000e220008000a00 */
[----:B------:R-:W-:Y:S02]  /*0140*/  VIADD R2, R0, 0xffffffff ;  /* 0xffffffff00027836 */ /* 0x000fe40000000000 */
[----:B------:R-:W-:Y:S01]  /*0150*/  VIADD R5, R3, 0x1 ;  /* 0x0000000103057836 */ /* 0x000fe20000000000 */
[----:B------:R-:W1:Y:S06]  /*0160*/  LDCU.64 UR4, c[0x0][0x358] ;  /* 0x00006b00ff0477ac */ /* 0x000e6c0008000a00 */
[----:B------:R-:W-:-:S02]  /*0170*/  @P1 SEL R2, R4, RZ, !P0 ;  /* 0x000000ff04021207 */ /* 0x000fc40004000000 */
[----:B------:R-:W-:-:S03]  /*0180*/  ISETP.NE.AND P0, PT, R3, RZ, PT ;  /* 0x000000ff0300720c */ /* 0x000fc60003f05270 */
[----:B------:R-:W-:Y:S01]  /*0190*/  IMAD R4, R2, UR6, RZ ;  /* 0x0000000602047c24 */ /* 0x000fe2000f8e02ff */
[----:B------:R-:W-:Y:S02]  /*01a0*/  SEL R15, R3, UR6, P0 ;  /* 0x00000006030f7c07 */ /* 0x000fe40008000000 */
[----:B------:R-:W-:Y:S01]  /*01b0*/  ISETP.GE.AND P0, PT, R5, UR6, PT ;  /* 0x0000000605007c0c */ /* 0x000fe2000bf06270 */
[--C-:B------:R-:W-:Y:S01]  /*01c0*/  IMAD.IADD R6, R3, 0x1, R4.reuse ;  /* 0x0000000103067824 */ /* 0x100fe200078e0204 */
[----:B------:R-:W-:Y:S02]  /*01d0*/  SHF.R.S32.HI R2, RZ, 0x1f, R4 ;  /* 0x0000001fff027819 */ /* 0x000fe40000011404 */
[----:B------:R-:W-:Y:S02]  /*01e0*/  SEL R5, R5, RZ, !P0 ;  /* 0x000000ff05057207 */ /* 0x000fe40004000000 */
[----:B0-----:R-:W-:Y:S02]  /*01f0*/  IADD3 R16, P3, PT, R6, UR8, RZ ;  /* 0x0000000806107c10 */ /* 0x001fe4000ff7e0ff */
[----:B------:R-:W-:-:S02]  /*0200*/  SHF.R.S32.HI R9, RZ, 0x1f, R15 ;  /* 0x0000001fff097819 */ /* 0x000fc4000001140f */
[----:B------:R-:W-:Y:S02]  /*0210*/  IADD3 R10, P1, P2, R15, UR8, R4 ;  /* 0x000000080f0a7c10 */ /* 0x000fe4000fa3e004 */
[----:B------:R-:W-:Y:S01]  /*0220*/  LEA.HI.X.SX32 R17, R6, UR9, 0x1, P3 ;  /* 0x0000000906117c11 */ /* 0x000fe200098f0eff */
[----:B------:R-:W-:Y:S01]  /*0230*/  IMAD.IADD R6, R4, 0x1, R5 ;  /* 0x0000000104067824 */ /* 0x000fe200078e0205 */
[----:B------:R-:W-:-:S03]  /*0240*/  IADD3.X R11, PT, PT, R9, UR9, R2, P1, P2 ;  /* 0x00000009090b7c10 */ /* 0x000fc60008fe4402 */
[----:B-1----:R-:W2:Y:S01]  /*0250*/  LDG.E.U8 R2, desc[UR4][R16.64] ;  /* 0x0000000410027981 */ /* 0x002ea2000c1e1100 */
[C---:B------:R-:W-:Y:S01]  /*0260*/  IMAD R12, R7.reuse, UR6, RZ ;  /* 0x00000006070c7c24 */ /* 0x040fe2000f8e02ff */
[C---:B------:R-:W-:Y:S01]  /*0270*/  IADD3 R18, P0, PT, R6.reuse, UR8, RZ ;  /* 0x0000000806127c10 */ /* 0x040fe2000ff1e0ff */
[----:B------:R-:W-:Y:S01]  /*0280*/  VIADD R7, R7, 0x1 ;  /* 0x0000000107077836 */ /* 0x000fe20000000000 */
[----:B------:R0:W3:Y:S02]  /*0290*/  LDG.E.U8 R4, desc[UR4][R10.64+-0x1] ;  /* 0xffffff040a047981 */ /* 0x0000e4000c1e1100 */
[----:B------:R-:W-:Y:S02]  /*02a0*/  LEA.HI.X.SX32 R19, R6, UR9, 0x1, P0 ;  /* 0x0000000906137c11 */ /* 0x000fe400080f0eff */
[----:B------:R-:W-:Y:S02]  /*02b0*/  ISETP.GE.U32.AND P0, PT, R7, R0, PT ;  /* 0x000000000700720c */ /* 0x000fe40003f06070 */
[--C-:B------:R-:W-:Y:S01]  /*02c0*/  SHF.R.S32.HI R14, RZ, 0x1f, R12.reuse ;  /* 0x0000001fff0e7819 */ /* 0x100fe2000001140c */
[----:B------:R1:W4:Y:S01]  /*02d0*/  LDG.E.U8 R8, desc[UR4][R18.64] ;  /* 0x0000000412087981 */ /* 0x000322000c1e1100 */
[----:B------:R-:W-:-:S02]  /*02e0*/  IADD3 R6, P1, P2, R15, UR8, R12 ;  /* 0x000000080f067c10 */ /* 0x000fc4000fa3e00c */
[----:B------:R-:W-:Y:S01]  /*02f0*/  SEL R13, R7, RZ, !P0 ;  /* 0x000000ff070d7207 */ /* 0x000fe20004000000 */
[----:B0-----:R-:W-:Y:S01]  /*0300*/  IMAD.IADD R11, R5, 0x1, R12 ;  /* 0x00000001050b7824 */ /* 0x001fe200078e020c */
[----:B------:R-:W-:-:S03]  /*0310*/  IADD3.X R7, PT, PT, R9, UR9, R14, P1, P2 ;  /* 0x0000000909077c10 */ /* 0x000fc60008fe440e */
[----:B------:R-:W-:Y:S01]  /*0320*/  IMAD R20, R13, UR6, RZ ;  /* 0x000000060d147c24 */ /* 0x000fe2000f8e02ff */
[C---:B------:R-:W-:Y:S01]  /*0330*/  IADD3 R10, P0, PT, R11.reuse, UR8, RZ ;  /* 0x000000080b0a7c10 */ /* 0x040fe2000ff1e0ff */
[----:B------:R-:W5:Y:S03]  /*0340*/  LDG.E.U8 R6, desc[UR4][R6.64+-0x1] ;  /* 0xffffff0406067981 */ /* 0x000f66000c1e1100 */
[----:B------:R-:W-:Y:S02]  /*0350*/  LEA.HI.X.SX32 R11, R11, UR9, 0x1, P0 ;  /* 0x000000090b0b7c11 */ /* 0x000fe400080f0eff */
[--C-:B------:R-:W-:Y:S02]  /*0360*/  IADD3 R14, P0, P1, R15, UR8, R20.reuse ;  /* 0x000000080f0e7c10 */ /* 0x100fe4000f91e014 */
[----:B------:R-:W-:Y:S01]  /*0370*/  SHF.R.S32.HI R16, RZ, 0x1f, R20 ;  /* 0x0000001fff107819 */ /* 0x000fe20000011414 */
[----:B------:R-:W5:Y:S03]  /*0380*/  LDG.E.U8 R10, desc[UR4][R10.64] ;  /* 0x000000040a0a7981 */ /* 0x000f66000c1e1100 */
[----:B------:R-:W-:Y:S01]  /*0390*/  IADD3.X R15, PT, PT, R9, UR9, R16, P0, P1 ;  /* 0x00000009090f7c10 */ /* 0x000fe200087e2410 */
[----:B------:R-:W-:-:S02]  /*03a0*/  IMAD.IADD R9, R3, 0x1, R20 ;  /* 0x0000000103097824 */ /* 0x000fc400078e0214 */
[----:B------:R-:W-:Y:S02]  /*03b0*/  IMAD.IADD R5, R5, 0x1, R20 ;  /* 0x0000000105057824 */ /* 0x000fe400078e0214 */
[----:B------:R-:W5:Y:S01]  /*03c0*/  LDG.E.U8 R14, desc[UR4][R14.64+-0x1] ;  /* 0xffffff040e0e7981 */ /* 0x000f62000c1e1100 */
[----:B------:R-:W-:-:S04]  /*03d0*/  IADD3 R16, P0, PT, R9, UR8, RZ ;  /* 0x0000000809107c10 */ /* 0x000fc8000ff1e0ff */
[----:B------:R-:W-:Y:S02]  /*03e0*/  LEA.HI.X.SX32 R17, R9, UR9, 0x1, P0 ;  /* 0x0000000909117c11 */ /* 0x000fe400080f0eff */
[----:B-1----:R-:W-:-:S03]  /*03f0*/  IADD3 R18, P0, PT, R5, UR8, RZ ;  /* 0x0000000805127c10 */ /* 0x002fc6000ff1e0ff */
[----:B------:R-:W5:Y:S01]  /*0400*/  LDG.E.U8 R16, desc[UR4][R16.64] ;  /* 0x0000000410107981 */ /* 0x000f62000c1e1100 */
[----:B------:R-:W-:-:S05]  /*0410*/  LEA.HI.X.SX32 R19, R5, UR9, 0x1, P0 ;  /* 0x0000000905137c11 */ /* 0x000fca00080f0eff */
[----:B------:R-:W5:Y:S01]  /*0420*/  LDG.E.U8 R18, desc[UR4][R18.64] ;  /* 0x0000000412127981 */ /* 0x000f62000c1e1100 */
[----:B------:R-:W-:-:S05]  /*0430*/  IMAD.IADD R3, R3, 0x1, R12 ;  /* 0x0000000103037824 */ /* 0x000fca00078e020c */
[----:B------:R-:W-:Y:S02]  /*0440*/  SHF.R.S32.HI R12, RZ, 0x1f, R3 ;  /* 0x0000001fff0c7819 */ /* 0x000fe40000011403 */
[----:B------:R-:W-:-:S04]  /*0450*/  IADD3 R20, P0, PT, R3, UR8, RZ ;  /* 0x0000000803147c10 */ /* 0x000fc8000ff1e0ff */
[----:B------:R-:W-:-:S05]  /*0460*/  IADD3.X R21, PT, PT, R12, UR9, RZ, P0, !PT ;  /* 0x000000090c157c10 */ /* 0x000fca00087fe4ff */
[----:B------:R-:W5:Y:S01]  /*0470*/  LDG.E.U8 R20, desc[UR4][R20.64] ;  /* 0x0000000414147981 */ /* 0x000f62000c1e1100 */
[----:B------:R-:W-:Y:S01]  /*0480*/  BSSY.RECONVERGENT B0, `(.L_x_1) ;  /* 0x0000033000007945 */ /* 0x000fe20003800200 */
[----:B--2---:R-:W-:Y:S02]  /*0490*/  ISETP.NE.AND P1, PT, R2, RZ, PT ;  /* 0x000000ff0200720c */ /* 0x004fe40003f25270 */
[----:B---3--:R-:W-:Y:S01]  /*04a0*/  ISETP.NE.AND P0, PT, R4, RZ, PT ;  /* 0x000000ff0400720c */ /* 0x008fe20003f05270 */
[----:B------:R-:W-:Y:S01]  /*04b0*/  IMAD.MOV.U32 R4, RZ, RZ, 0x2 ;  /* 0x00000002ff047424 */ /* 0x000fe200078e00ff */
[----:B------:R-:W-:-:S09]  /*04c0*/  SEL R2, RZ, 0x1, !P1 ;  /* 0x00000001ff027807 */ /* 0x000fd20004800000 */
[----:B------:R-:W-:Y:S01]  /*04d0*/  @!P1 IMAD.MOV R4, RZ, RZ, 0x1 ;  /* 0x00000001ff049424 */ /* 0x000fe200078e02ff */
[----:B----4-:R-:W-:Y:S01]  /*04e0*/  ISETP.NE.AND P1, PT, R8, RZ, PT ;  /* 0x000000ff0800720c */ /* 0x010fe20003f25270 */
[----:B------:R-:W-:Y:S01]  /*04f0*/  @!P0 IMAD.MOV R4, RZ, RZ, R2 ;  /* 0x000000ffff048224 */ /* 0x000fe200078e0202 */
[----:B-----5:R-:W-:-:S03]  /*0500*/  ISETP.NE.AND P0, PT, R6, RZ, PT ;  /* 0x000000ff0600720c */ /* 0x020fc60003f05270 */
[----:B------:R-:W-:-:S08]  /*0510*/  VIADD R2, R4, 0x1 ;  /* 0x0000000104027836 */ /* 0x000fd00000000000 */
[----:B------:R-:W-:Y:S01]  /*0520*/  @!P1 IMAD.MOV R2, RZ, RZ, R4 ;  /* 0x000000ffff029224 */ /* 0x000fe200078e0204 */
[----:B------:R-:W-:-:S03]  /*0530*/  ISETP.NE.AND P1, PT, R10, RZ, PT ;  /* 0x000000ff0a00720c */ /* 0x000fc60003f25270 */
[----:B------:R-:W-:Y:S02]  /*0540*/  VIADD R4, R2, 0x1 ;  /* 0x0000000102047836 */ /* 0x000fe40000000000 */
[----:B------:R-:W-:Y:S01]  /*0550*/  @!P0 IMAD.MOV R4, RZ, RZ, R2 ;  /* 0x000000ffff048224 */ /* 0x000fe200078e0202 */
[----:B------:R-:W-:-:S03]  /*0560*/  ISETP.NE.AND P0, PT, R14, RZ, PT ;  /* 0x000000ff0e00720c */ /* 0x000fc60003f05270 */
[----:B------:R-:W-:-:S04]  /*0570*/  VIADD R2, R4, 0x1 ;  /* 0x0000000104027836 */ /* 0x000fc80000000000 */
[----:B------:R-:W-:Y:S01]  /*0580*/  @!P1 IMAD.MOV R2, RZ, RZ, R4 ;  /* 0x000000ffff029224 */ /* 0x000fe200078e0204 */
[----:B------:R-:W-:-:S03]  /*0590*/  ISETP.NE.AND P1, PT, R16, RZ, PT ;  /* 0x000000ff1000720c */ /* 0x000fc60003f25270 */
[----:B------:R-:W-:Y:S02]  /*05a0*/  VIADD R4, R2, 0x1 ;  /* 0x0000000102047836 */ /* 0x000fe40000000000 */
[----:B------:R-:W-:Y:S01]  /*05b0*/  @!P0 IMAD.MOV R4, RZ, RZ, R2 ;  /* 0x000000ffff048224 */ /* 0x000fe200078e0202 */
[----:B------:R-:W-:-:S03]  /*05c0*/  ISETP.NE.AND P0, PT, R18, RZ, PT ;  /* 0x000000ff1200720c */ /* 0x000fc60003f05270 */
[----:B------:R-:W-:-:S04]  /*05d0*/  VIADD R5, R4, 0x1 ;  /* 0x0000000104057836 */ /* 0x000fc80000000000 */
[----:B------:R-:W-:-:S04]  /*05e0*/  @!P1 IMAD.MOV R5, RZ, RZ, R4 ;  /* 0x000000ffff059224 */ /* 0x000fc800078e0204 */
[----:B------:R-:W-:Y:S02]  /*05f0*/  VIADD R2, R5, 0x1 ;  /* 0x0000000105027836 */ /* 0x000fe40000000000 */
[----:B------:R-:W-:-:S05]  /*0600*/  @!P0 IMAD.MOV R2, RZ, RZ, R5 ;  /* 0x000000ffff028224 */ /* 0x000fca00078e0205 */
[----:B------:R-:W-:-:S04]  /*0610*/  ISETP.NE.AND P0, PT, R2, 0x3, PT ;  /* 0x000000030200780c */ /* 0x000fc80003f05270 */
[----:B------:R-:W-:-:S13]  /*0620*/  ISETP.NE.OR P0, PT, R20, RZ, P0 ;  /* 0x000000ff1400720c */ /* 0x000fda0000705670 */
[----:B------:R-:W0:Y:S01]  /*0630*/  @!P0 LDC.64 R4, c[0x0][0x388] ;  /* 0x0000e200ff048b82 */ /* 0x000e220000000a00 */
[----:B------:R-:W-:Y:S01]  /*0640*/  IMAD.MOV.U32 R6, RZ, RZ, 0x1 ;  /* 0x00000001ff067424 */ /* 0x000fe200078e00ff */
[----:B0-----:R-:W-:-:S05]  /*0650*/  @!P0 IADD3 R4, P1, PT, R3, R4, RZ ;  /* 0x0000000403048210 */ /* 0x001fca0007f3e0ff */
[----:B------:R-:W-:-:S05]  /*0660*/  @!P0 IMAD.X R5, R12, 0x1, R5, P1 ;  /* 0x000000010c058824 */ /* 0x000fca00008e0605 */
[----:B------:R0:W-:Y:S01]  /*0670*/  @!P0 STG.E.U8 desc[UR4][R4.64], R6 ;  /* 0x0000000604008986 */ /* 0x0001e2000c101104 */
[----:B------:R-:W-:Y:S01]  /*0680*/  @!P0 PLOP3.LUT P1, PT, PT, PT, PT, 0x8, 0x80 ;  /* 0x000000000080881c */ /* 0x000fe20003f2e170 */
[----:B------:R-:W-:-:S12]  /*0690*/  @!P0 BRA `(.L_x_2) ;  /* 0x0000000000448947 */ /* 0x000fd80003800000 */
[----:B------:R-:W-:-:S13]  /*06a0*/  ISETP.NE.AND P0, PT, R20, RZ, PT ;  /* 0x000000ff1400720c */ /* 0x000fda0003f05270 */
[----:B------:R-:W-:Y:S05]  /*06b0*/  @P0 BRA `(.L_x_3) ;  /* 0x0000000000180947 */ /* 0x000fea0003800000 */
[----:B------:R-:W0:Y:S02]  /*06c0*/  LDCU.64 UR8, c[0x0][0x388] ;  /* 0x00007100ff0877ac */ /* 0x000e240008000a00 */
[----:B0-----:R-:W-:-:S04]  /*06d0*/  IADD3 R4, P0, PT, R3, UR8, RZ ;  /* 0x0000000803047c10 */ /* 0x001fc8000ff1e0ff */
[----:B------:R-:W-:-:S05]  /*06e0*/  IADD3.X R5, PT, PT, R12, UR9, RZ, P0, !PT ;  /* 0x000000090c057c10 */ /* 0x000fca00087fe4ff */
[----:B------:R-:W2:Y:S02]  /*06f0*/  LDG.E.U8 R4, desc[UR4][R4.64] ;  /* 0x0000000404047981 */ /* 0x000ea4000c1e1100 */
[----:B--2---:R-:W-:Y:S01]  /*0700*/  ISETP.EQ.AND P1, PT, R4, RZ, PT ;  /* 0x000000ff0400720c */ /* 0x004fe20003f22270 */
[----:B------:R-:W-:-:S12]  /*0710*/  BRA `(.L_x_2) ;  /* 0x0000000000247947 */ /* 0x000fd80003800000 */
.L_x_3:
[----:B------:R-:W0:Y:S01]  /*0720*/  LDCU.64 UR8, c[0x0][0x388] ;  /* 0x00007100ff0877ac */ /* 0x000e220008000a00 */
[----:B------:R-:W-:-:S05]  /*0730*/  VIADD R2, R2, 0xfffffffc ;  /* 0xfffffffc02027836 */ /* 0x000fca0000000000 */
[----:B------:R-:W-:Y:S01]  /*0740*/  ISETP.GT.U32.AND P1, PT, R2, -0x3, PT ;  /* 0xfffffffd0200780c */ /* 0x000fe20003f24070 */
[----:B------:R-:W-:Y:S01]  /*0750*/  IMAD.MOV.U32 R2, RZ, RZ, 0x1 ;  /* 0x00000001ff027424 */ /* 0x000fe200078e00ff */
[----:B0-----:R-:W-:-:S04]  /*0760*/  IADD3 R4, P0, PT, R3, UR8, RZ ;  /* 0x0000000803047c10 */ /* 0x001fc8000ff1e0ff */
[----:B------:R-:W-:-:S07]  /*0770*/  IADD3.X R5, PT, PT, R12, UR9, RZ, P0, !PT ;  /* 0x000000090c057c10 */ /* 0x000fce00087fe4ff */
[----:B------:R1:W-:Y:S04]  /*0780*/  @!P1 STG.E.U8 desc[UR4][R4.64], RZ ;  /* 0x000000ff04009986 */ /* 0x0003e8000c101104 */
[----:B------:R1:W-:Y:S01]  /*0790*/  @P1 STG.E.U8 desc[UR4][R4.64], R2 ;  /* 0x0000000204001986 */ /* 0x0003e2000c101104 */
[----:B------:R-:W-:-:S13]  /*07a0*/  PLOP3.LUT P1, PT, P1, PT, PT, 0x8, 0x80 ;  /* 0x000000000080781c */ /* 0x000fda0000f2e170 */
.L_x_2:
[----:B------:R-:W-:Y:S05]  /*07b0*/  BSYNC.RECONVERGENT B0 ;  /* 0x0000000000007941 */ /* 0x000fea0003800200 */
.L_x_1:
[----:B01----:R-:W-:Y:S01]  /*07c0*/  IMAD R5, R0, UR6, RZ ;  /* 0x0000000600057c24 */ /* 0x003fe2000f8e02ff */
[----:B------:R-:W-:Y:S06]  /*07d0*/  @P1 EXIT ;  /* 0x000000000000194d */ /* 0x000fec0003800000 */
[----:B------:R-:W0:Y:S01]  /*07e0*/  LDCU.64 UR6, c[0x0][0x398] ;  /* 0x00007300ff0677ac */ /* 0x000e220008000a00 */
[----:B------:R-:W-:Y:S02]  /*07f0*/  IMAD.SHL.U32 R7, R5, 0x2, RZ ;  /* 0x0000000205077824 */ /* 0x000fe400078e00ff */
[----:B------:R-:W-:Y:S01]  /*0800*/  IMAD.MOV.U32 R0, RZ, RZ, 0xff ;  /* 0x000000ffff007424 */ /* 0x000fe200078e00ff */
[----:B0-----:R-:W-:-:S04]  /*0810*/  IADD3 R2, P0, PT, R3, UR6, RZ ;  /* 0x0000000603027c10 */ /* 0x001fc8000ff1e0ff */
[----:B------:R-:W-:Y:S02]  /*0820*/  IADD3.X R3, PT, PT, R12, UR7, RZ, P0, !PT ;  /* 0x000000070c037c10 */ /* 0x000fe400087fe4ff */
[-C--:B------:R-:W-:Y:S02]  /*0830*/  IADD3 R4, P0, PT, R5, R2.reuse, RZ ;  /* 0x0000000205047210 */ /* 0x080fe40007f1e0ff */
[----:B------:R-:W-:Y:S01]  /*0840*/  IADD3 R6, P1, PT, R7, R2, RZ ;  /* 0x0000000207067210 */ /* 0x000fe20007f3e0ff */
[----:B------:R-:W-:Y:S01]  /*0850*/  STG.E.U8 desc[UR4][R2.64], R0 ;  /* 0x0000000002007986 */ /* 0x000fe2000c101104 */
[-C--:B------:R-:W-:Y:S02]  /*0860*/  LEA.HI.X.SX32 R5, R5, R3.reuse, 0x1, P0 ;  /* 0x0000000305057211 */ /* 0x080fe400000f0eff */
[----:B------:R-:W-:-:S03]  /*0870*/  LEA.HI.X.SX32 R7, R7, R3, 0x1, P1 ;  /* 0x0000000307077211 */ /* 0x000fc600008f0eff */
[----:B------:R-:W-:Y:S04]  /*0880*/  STG.E.U8 desc[UR4][R4.64], R0 ;  /* 0x0000000004007986 */ /* 0x000fe8000c101104 */
[----:B------:R-:W-:Y:S01]  /*0890*/  STG.E.U8 desc[UR4][R6.64], R0 ;  /* 0x0000000006007986 */ /* 0x000fe2000c101104 */
[----:B------:R-:W-:Y:S05]  /*08a0*/  EXIT ;  /* 0x000000000000794d */ /* 0x000fea0003800000 */
.L_x_4:
        /* <DEDUP_REMOVED lines=13> */
.L_x_6:


//--------------------- .nv.shared.reserved.0     --------------------------
	.section	.nv.shared.reserved.0,"aw",@nobits
	.weak		__nv_reservedSMEM_offset_0_alias
	.size		__nv_reservedSMEM_offset_0_alias, 0, 64
	.other		__nv_reservedSMEM_offset_0_alias,@"STO_CUDA_RESERVED_SHARED STV_DEFAULT"
__nv_reservedSMEM_offset_0_alias:
	.zero		0
	.zero		64


//--------------------- .nv.constant0._Z6renderPbPhii --------------------------
	.section	.nv.constant0._Z6renderPbPhii,"a",@progbits
	.sectionflags	@""
	.align	4
.nv.constant0._Z6renderPbPhii:
	.zero		920


//--------------------- .nv.constant0._Z6kernalPbS_iiPh --------------------------
	.section	.nv.constant0._Z6kernalPbS_iiPh,"a",@progbits
	.sectionflags	@""
	.align	4
.nv.constant0._Z6kernalPbS_iiPh:
	.zero		928


//--------------------- SYMBOLS --------------------------

	.type		.nv.reservedSmem.offset0,@object
	.size		.nv.reservedSmem.offset0,0x4
